//
// Generated by NVIDIA NVVM Compiler
//
// Compiler Build ID: CL-36424714
// Cuda compilation tools, release 13.0, V13.0.88
// Based on NVVM 20.0.0
//

.version 9.0
.target sm_100
.address_size 64

	// .globl	_Z1fPiiiiS_

.visible .entry _Z1fPiiiiS_(
	.param .u64 .ptr .align 1 _Z1fPiiiiS__param_0,
	.param .u32 _Z1fPiiiiS__param_1,
	.param .u32 _Z1fPiiiiS__param_2,
	.param .u32 _Z1fPiiiiS__param_3,
	.param .u64 .ptr .align 1 _Z1fPiiiiS__param_4
)
{
	.reg .pred 	%p<10>;
	.reg .b32 	%r<92>;
	.reg .b64 	%rd<92>;

	ld.param.u64 	%rd31, [_Z1fPiiiiS__param_0];
	ld.param.u32 	%r15, [_Z1fPiiiiS__param_1];
	ld.param.u32 	%r16, [_Z1fPiiiiS__param_2];
	ld.param.u32 	%r91, [_Z1fPiiiiS__param_3];
	ld.param.u64 	%rd32, [_Z1fPiiiiS__param_4];
	cvta.to.global.u64 	%rd1, %rd31;
	cvta.to.global.u64 	%rd2, %rd32;
	add.s32 	%r17, %r16, -1;
	add.s32 	%r18, %r17, %r15;
	div.s32 	%r19, %r18, %r16;
	cvt.s64.s32 	%rd3, %r19;
	cvt.s64.s32 	%rd4, %r17;
	setp.lt.s32 	%p1, %r16, 2;
	@%p1 bra 	$L__BB0_13;
	add.s64 	%rd34, %rd4, -1;
	setp.lt.u64 	%p2, %rd34, 15;
	mov.b64 	%rd87, 0;
	@%p2 bra 	$L__BB0_4;
	and.b64  	%rd87, %rd4, -16;
	shl.b64 	%rd6, %rd3, 2;
	add.s64 	%rd35, %rd6, %rd1;
	add.s64 	%rd84, %rd35, -4;
	shl.b64 	%rd8, %rd3, 6;
	add.s64 	%rd83, %rd2, 32;
	mov.u64 	%rd85, %rd87;
$L__BB0_3:
	.pragma "nounroll";
	st.global.u32 	[%rd83+-32], %r91;
	ld.global.u32 	%r21, [%rd84];
	add.s32 	%r22, %r21, %r91;
	st.global.u32 	[%rd83+-28], %r22;
	add.s64 	%rd36, %rd84, %rd6;
	ld.global.u32 	%r23, [%rd36];
	add.s32 	%r24, %r23, %r22;
	st.global.u32 	[%rd83+-24], %r24;
	add.s64 	%rd37, %rd36, %rd6;
	ld.global.u32 	%r25, [%rd37];
	add.s32 	%r26, %r25, %r24;
	st.global.u32 	[%rd83+-20], %r26;
	add.s64 	%rd38, %rd37, %rd6;
	ld.global.u32 	%r27, [%rd38];
	add.s32 	%r28, %r27, %r26;
	st.global.u32 	[%rd83+-16], %r28;
	add.s64 	%rd39, %rd38, %rd6;
	ld.global.u32 	%r29, [%rd39];
	add.s32 	%r30, %r29, %r28;
	st.global.u32 	[%rd83+-12], %r30;
	add.s64 	%rd40, %rd39, %rd6;
	ld.global.u32 	%r31, [%rd40];
	add.s32 	%r32, %r31, %r30;
	st.global.u32 	[%rd83+-8], %r32;
	add.s64 	%rd41, %rd40, %rd6;
	ld.global.u32 	%r33, [%rd41];
	add.s32 	%r34, %r33, %r32;
	st.global.u32 	[%rd83+-4], %r34;
	add.s64 	%rd42, %rd41, %rd6;
	ld.global.u32 	%r35, [%rd42];
	add.s32 	%r36, %r35, %r34;
	st.global.u32 	[%rd83], %r36;
	add.s64 	%rd43, %rd42, %rd6;
	ld.global.u32 	%r37, [%rd43];
	add.s32 	%r38, %r37, %r36;
	st.global.u32 	[%rd83+4], %r38;
	add.s64 	%rd44, %rd43, %rd6;
	ld.global.u32 	%r39, [%rd44];
	add.s32 	%r40, %r39, %r38;
	st.global.u32 	[%rd83+8], %r40;
	add.s64 	%rd45, %rd44, %rd6;
	ld.global.u32 	%r41, [%rd45];
	add.s32 	%r42, %r41, %r40;
	st.global.u32 	[%rd83+12], %r42;
	add.s64 	%rd46, %rd45, %rd6;
	ld.global.u32 	%r43, [%rd46];
	add.s32 	%r44, %r43, %r42;
	st.global.u32 	[%rd83+16], %r44;
	add.s64 	%rd47, %rd46, %rd6;
	ld.global.u32 	%r45, [%rd47];
	add.s32 	%r46, %r45, %r44;
	st.global.u32 	[%rd83+20], %r46;
	add.s64 	%rd48, %rd47, %rd6;
	ld.global.u32 	%r47, [%rd48];
	add.s32 	%r48, %r47, %r46;
	st.global.u32 	[%rd83+24], %r48;
	add.s64 	%rd49, %rd48, %rd6;
	ld.global.u32 	%r49, [%rd49];
	add.s32 	%r50, %r49, %r48;
	st.global.u32 	[%rd83+28], %r50;
	add.s64 	%rd50, %rd49, %rd6;
	ld.global.u32 	%r51, [%rd50];
	add.s32 	%r91, %r51, %r50;
	add.s64 	%rd85, %rd85, -16;
	add.s64 	%rd84, %rd84, %rd8;
	add.s64 	%rd83, %rd83, 64;
	setp.ne.s64 	%p3, %rd85, 0;
	@%p3 bra 	$L__BB0_3;
$L__BB0_4:
	cvt.u32.u64 	%r52, %rd4;
	and.b32  	%r53, %r52, 15;
	setp.eq.s32 	%p4, %r53, 0;
	@%p4 bra 	$L__BB0_13;
	and.b64  	%rd51, %rd4, 15;
	add.s64 	%rd52, %rd51, -1;
	setp.lt.u64 	%p5, %rd52, 7;
	@%p5 bra 	$L__BB0_7;
	shl.b64 	%rd53, %rd87, 2;
	add.s64 	%rd54, %rd2, %rd53;
	st.global.u32 	[%rd54], %r91;
	mad.lo.s64 	%rd55, %rd3, %rd87, %rd3;
	shl.b64 	%rd56, %rd55, 2;
	add.s64 	%rd57, %rd1, %rd56;
	ld.global.u32 	%r55, [%rd57+-4];
	add.s32 	%r56, %r55, %r91;
	st.global.u32 	[%rd54+4], %r56;
	shl.b64 	%rd58, %rd3, 2;
	add.s64 	%rd59, %rd57, %rd58;
	ld.global.u32 	%r57, [%rd59+-4];
	add.s32 	%r58, %r57, %r56;
	st.global.u32 	[%rd54+8], %r58;
	add.s64 	%rd60, %rd59, %rd58;
	ld.global.u32 	%r59, [%rd60+-4];
	add.s32 	%r60, %r59, %r58;
	st.global.u32 	[%rd54+12], %r60;
	add.s64 	%rd61, %rd60, %rd58;
	ld.global.u32 	%r61, [%rd61+-4];
	add.s32 	%r62, %r61, %r60;
	st.global.u32 	[%rd54+16], %r62;
	add.s64 	%rd62, %rd61, %rd58;
	ld.global.u32 	%r63, [%rd62+-4];
	add.s32 	%r64, %r63, %r62;
	st.global.u32 	[%rd54+20], %r64;
	add.s64 	%rd63, %rd62, %rd58;
	ld.global.u32 	%r65, [%rd63+-4];
	add.s32 	%r66, %r65, %r64;
	st.global.u32 	[%rd54+24], %r66;
	add.s64 	%rd64, %rd63, %rd58;
	ld.global.u32 	%r67, [%rd64+-4];
	add.s32 	%r68, %r67, %r66;
	st.global.u32 	[%rd54+28], %r68;
	add.s64 	%rd87, %rd87, 8;
	add.s64 	%rd65, %rd64, %rd58;
	ld.global.u32 	%r69, [%rd65+-4];
	add.s32 	%r91, %r69, %r68;
$L__BB0_7:
	and.b32  	%r71, %r52, 7;
	setp.eq.s32 	%p6, %r71, 0;
	@%p6 bra 	$L__BB0_13;
	and.b64  	%rd66, %rd4, 7;
	add.s64 	%rd67, %rd66, -1;
	setp.lt.u64 	%p7, %rd67, 3;
	@%p7 bra 	$L__BB0_10;
	shl.b64 	%rd68, %rd87, 2;
	add.s64 	%rd69, %rd2, %rd68;
	st.global.u32 	[%rd69], %r91;
	mad.lo.s64 	%rd70, %rd3, %rd87, %rd3;
	shl.b64 	%rd71, %rd70, 2;
	add.s64 	%rd72, %rd1, %rd71;
	ld.global.u32 	%r73, [%rd72+-4];
	add.s32 	%r74, %r73, %r91;
	st.global.u32 	[%rd69+4], %r74;
	shl.b64 	%rd73, %rd3, 2;
	add.s64 	%rd74, %rd72, %rd73;
	ld.global.u32 	%r75, [%rd74+-4];
	add.s32 	%r76, %r75, %r74;
	st.global.u32 	[%rd69+8], %r76;
	add.s64 	%rd75, %rd74, %rd73;
	ld.global.u32 	%r77, [%rd75+-4];
	add.s32 	%r78, %r77, %r76;
	st.global.u32 	[%rd69+12], %r78;
	add.s64 	%rd87, %rd87, 4;
	add.s64 	%rd76, %rd75, %rd73;
	ld.global.u32 	%r79, [%rd76+-4];
	add.s32 	%r91, %r79, %r78;
$L__BB0_10:
	and.b32  	%r81, %r52, 3;
	setp.eq.s32 	%p8, %r81, 0;
	@%p8 bra 	$L__BB0_13;
	mad.lo.s64 	%rd77, %rd3, %rd87, %rd3;
	shl.b64 	%rd78, %rd77, 2;
	add.s64 	%rd79, %rd78, %rd1;
	add.s64 	%rd91, %rd79, -4;
	shl.b64 	%rd22, %rd3, 2;
	shl.b64 	%rd80, %rd87, 2;
	add.s64 	%rd90, %rd2, %rd80;
	and.b64  	%rd89, %rd4, 3;
$L__BB0_12:
	.pragma "nounroll";
	st.global.u32 	[%rd90], %r91;
	ld.global.u32 	%r82, [%rd91];
	add.s32 	%r91, %r82, %r91;
	add.s64 	%rd91, %rd91, %rd22;
	add.s64 	%rd90, %rd90, 4;
	add.s64 	%rd89, %rd89, -1;
	setp.ne.s64 	%p9, %rd89, 0;
	@%p9 bra 	$L__BB0_12;
$L__BB0_13:
	shl.b64 	%rd81, %rd4, 2;
	add.s64 	%rd82, %rd2, %rd81;
	st.global.u32 	[%rd82], %r91;
	ret;

}


// ===== COMPILED SASS (sm_100) =====

	.target	sm_100

	.elftype	@"ET_EXEC"


//--------------------- .note.nv.tkinfo           --------------------------
	.section	.note.nv.tkinfo,"",@"SHT_NOTE"
	.sectionflags	@"SHF_NOTE_NV_TKINFO"
	.tkinfo
        /*0018*/ 	.word	0x00000002
        /*0030*/ 	.string	""
        /*0030*/ 	.string	"ptxas"
        /*0030*/ 	.string	"Cuda compilation tools, release 13.0, V13.0.88"
        /*0030*/ 	.string	"Build cuda_13.0.r13.0/compiler.36424714_0"
        /*0030*/ 	.string	"-arch sm_100 -m 64 "



//--------------------- .note.nv.cuinfo           --------------------------
	.section	.note.nv.cuinfo,"",@"SHT_NOTE"
	.sectionflags	@"SHF_NOTE_NV_CUINFO"
        /*0018*/ 	.short	0x0002
        /*001a*/ 	.short	0x0064
        /*001c*/ 	.short	0x0082
	.zero		2


//--------------------- .nv.info                  --------------------------
	.section	.nv.info,"",@"SHT_CUDA_INFO"
	.align	4


	//----- nvinfo : EIATTR_REGCOUNT
	.align		4
        /*0000*/ 	.byte	0x04, 0x2f
        /*0002*/ 	.short	(.L_1 - .L_0)
	.align		4
.L_0:
        /*0004*/ 	.word	index@(_Z1fPiiiiS_)
        /*0008*/ 	.word	0x00000020


	//----- nvinfo : EIATTR_FRAME_SIZE
	.align		4
.L_1:
        /*000c*/ 	.byte	0x04, 0x11
        /*000e*/ 	.short	(.L_3 - .L_2)
	.align		4
.L_2:
        /*0010*/ 	.word	index@(_Z1fPiiiiS_)
        /*0014*/ 	.word	0x00000000


	//----- nvinfo : EIATTR_MIN_STACK_SIZE
	.align		4
.L_3:
        /*0018*/ 	.byte	0x04, 0x12
        /*001a*/ 	.short	(.L_5 - .L_4)
	.align		4
.L_4:
        /*001c*/ 	.word	index@(_Z1fPiiiiS_)
        /*0020*/ 	.word	0x00000000
.L_5:


//--------------------- .nv.compat                --------------------------
	.section	.nv.compat,"",@"SHT_CUDA_COMPAT_INFO"
	.align	4
        /*0000*/ 	.byte	0x02, 0x09, 0x00, 0x00, 0x02, 0x02, 0x01, 0x00, 0x02, 0x05, 0x05, 0x00, 0x03, 0x07, 0x01, 0x01
        /*0010*/ 	.byte	0x02, 0x03, 0x00, 0x00, 0x02, 0x06, 0x01, 0x00, 0x04, 0x0b, 0x08, 0x00, 0x09, 0x00, 0x00, 0x00
        /*0020*/ 	.byte	0x00, 0x00, 0x00, 0x00


//--------------------- .nv.info._Z1fPiiiiS_      --------------------------
	.section	.nv.info._Z1fPiiiiS_,"",@"SHT_CUDA_INFO"
	.sectionflags	@""
	.align	4


	//----- nvinfo : EIATTR_CUDA_API_VERSION
	.align		4
        /*0000*/ 	.byte	0x04, 0x37
        /*0002*/ 	.short	(.L_7 - .L_6)
.L_6:
        /*0004*/ 	.word	0x00000082


	//----- nvinfo : EIATTR_KPARAM_INFO
	.align		4
.L_7:
        /*0008*/ 	.byte	0x04, 0x17
        /*000a*/ 	.short	(.L_9 - .L_8)
.L_8:
        /*000c*/ 	.word	0x00000000
        /*0010*/ 	.short	0x0004
        /*0012*/ 	.short	0x0018
        /*0014*/ 	.byte	0x00, 0xf5, 0x21, 0x00


	//----- nvinfo : EIATTR_KPARAM_INFO
	.align		4
.L_9:
        /*0018*/ 	.byte	0x04, 0x17
        /*001a*/ 	.short	(.L_11 - .L_10)
.L_10:
        /*001c*/ 	.word	0x00000000
        /*0020*/ 	.short	0x0003
        /*0022*/ 	.short	0x0010
        /*0024*/ 	.byte	0x00, 0xf0, 0x11, 0x00


	//----- nvinfo : EIATTR_KPARAM_INFO
	.align		4
.L_11:
        /*0028*/ 	.byte	0x04, 0x17
        /*002a*/ 	.short	(.L_13 - .L_12)
.L_12:
        /*002c*/ 	.word	0x00000000
        /*0030*/ 	.short	0x0002
        /*0032*/ 	.short	0x000c
        /*0034*/ 	.byte	0x00, 0xf0, 0x11, 0x00


	//----- nvinfo : EIATTR_KPARAM_INFO
	.align		4
.L_13:
        /*0038*/ 	.byte	0x04, 0x17
        /*003a*/ 	.short	(.L_15 - .L_14)
.L_14:
        /*003c*/ 	.word	0x00000000
        /*0040*/ 	.short	0x0001
        /*0042*/ 	.short	0x0008
        /*0044*/ 	.byte	0x00, 0xf0, 0x11, 0x00


	//----- nvinfo : EIATTR_KPARAM_INFO
	.align		4
.L_15:
        /*0048*/ 	.byte	0x04, 0x17
        /*004a*/ 	.short	(.L_17 - .L_16)
.L_16:
        /*004c*/ 	.word	0x00000000
        /*0050*/ 	.short	0x0000
        /*0052*/ 	.short	0x0000
        /*0054*/ 	.byte	0x00, 0xf5, 0x21, 0x00


	//----- nvinfo : EIATTR_SPARSE_MMA_MASK
	.align		4
.L_17:
        /*0058*/ 	.byte	0x03, 0x50
        /*005a*/ 	.short	0x0000


	//----- nvinfo : EIATTR_MAXREG_COUNT
	.align		4
        /*005c*/ 	.byte	0x03, 0x1b
        /*005e*/ 	.short	0x00ff


	//----- nvinfo : EIATTR_MERCURY_ISA_VERSION
	.align		4
        /*0060*/ 	.byte	0x03, 0x5f
        /*0062*/ 	.short	0x0101


	//----- nvinfo : EIATTR_VRC_CTA_INIT_COUNT
	.align		4
        /*0064*/ 	.byte	0x02, 0x4a
	.zero		1
	.zero		1


	//----- nvinfo : EIATTR_EXIT_INSTR_OFFSETS
	.align		4
        /*0068*/ 	.byte	0x04, 0x1c
        /*006a*/ 	.short	(.L_19 - .L_18)


	//   ....[0]....
.L_18:
        /*006c*/ 	.word	0x00001220


	//----- nvinfo : EIATTR_CBANK_PARAM_SIZE
	.align		4
.L_19:
        /*0070*/ 	.byte	0x03, 0x19
        /*0072*/ 	.short	0x0020


	//----- nvinfo : EIATTR_PARAM_CBANK
	.align		4
        /*0074*/ 	.byte	0x04, 0x0a
        /*0076*/ 	.short	(.L_21 - .L_20)
	.align		4
.L_20:
        /*0078*/ 	.word	index@(.nv.constant0._Z1fPiiiiS_)
        /*007c*/ 	.short	0x0380
        /*007e*/ 	.short	0x0020


	//----- nvinfo : EIATTR_SW_WAR
	.align		4
.L_21:
        /*0080*/ 	.byte	0x04, 0x36
        /*0082*/ 	.short	(.L_23 - .L_22)
.L_22:
        /*0084*/ 	.word	0x00000008
.L_23:


//--------------------- .nv.callgraph             --------------------------
	.section	.nv.callgraph,"",@"SHT_CUDA_CALLGRAPH"
	.align	4
	.sectionentsize	8
	.align		4
        /*0000*/ 	.word	0x00000000
	.align		4
        /*0004*/ 	.word	0xffffffff
	.align		4
        /*0008*/ 	.word	0x00000000
	.align		4
        /*000c*/ 	.word	0xfffffffe
	.align		4
        /*0010*/ 	.word	0x00000000
	.align		4
        /*0014*/ 	.word	0xfffffffd
	.align		4
        /*0018*/ 	.word	0x00000000
	.align		4
        /*001c*/ 	.word	0xfffffffc


//--------------------- .text._Z1fPiiiiS_         --------------------------
	.section	.text._Z1fPiiiiS_,"ax",@progbits
	.align	128
        .global         _Z1fPiiiiS_
        .type           _Z1fPiiiiS_,@function
        .size           _Z1fPiiiiS_,(.L_x_7 - _Z1fPiiiiS_)
        .other          _Z1fPiiiiS_,@"STO_CUDA_ENTRY STV_DEFAULT"
_Z1fPiiiiS_:
.text._Z1fPiiiiS_:
[----:B------:R-:W-:Y:S08]  /*0000*/  LDC R1, c[0x0][0x37c] ;  /* 0x0000df00ff017b82 */ /* 0x000ff00000000800 */
[----:B------:R-:W0:Y:S01]  /*0010*/  LDC.64 R4, c[0x0][0x388] ;  /* 0x0000e200ff047b82 */ /* 0x000e220000000a00 */
[----:B------:R-:W1:Y:S01]  /*0020*/  LDCU UR4, c[0x0][0x390] ;  /* 0x00007200ff0477ac */ /* 0x000e620008000800 */
[----:B------:R-:W2:Y:S01]  /*0030*/  LDCU.64 UR6, c[0x0][0x358] ;  /* 0x00006b00ff0677ac */ /* 0x000ea20008000a00 */
[----:B-1----:R-:W-:Y:S01]  /*0040*/  IMAD.U32 R25, RZ, RZ, UR4 ;  /* 0x00000004ff197e24 */ /* 0x002fe2000f8e00ff */
[----:B0-----:R-:W-:Y:S01]  /*0050*/  IABS R9, R5 ;  /* 0x0000000500097213 */ /* 0x001fe20000000000 */
[----:B------:R-:W-:-:S03]  /*0060*/  VIADD R3, R5, 0xffffffff ;  /* 0xffffffff05037836 */ /* 0x000fc60000000000 */
[----:B------:R-:W0:Y:S01]  /*0070*/  I2F.RP R0, R9 ;  /* 0x0000000900007306 */ /* 0x000e220000209400 */
[----:B------:R-:W-:-:S07]  /*0080*/  IMAD.IADD R4, R3, 0x1, R4 ;  /* 0x0000000103047824 */ /* 0x000fce00078e0204 */
[----:B0-----:R-:W0:Y:S02]  /*0090*/  MUFU.RCP R0, R0 ;  /* 0x0000000000007308 */ /* 0x001e240000001000 */
[----:B0-----:R-:W-:-:S06]  /*00a0*/  VIADD R6, R0, 0xffffffe ;  /* 0x0ffffffe00067836 */ /* 0x001fcc0000000000 */
[----:B------:R0:W1:Y:S02]  /*00b0*/  F2I.FTZ.U32.TRUNC.NTZ R7, R6 ;  /* 0x0000000600077305 */ /* 0x000064000021f000 */
[----:B0-----:R-:W-:Y:S02]  /*00c0*/  IMAD.MOV.U32 R6, RZ, RZ, RZ ;  /* 0x000000ffff067224 */ /* 0x001fe400078e00ff */
[----:B-1----:R-:W-:-:S04]  /*00d0*/  IMAD.MOV R2, RZ, RZ, -R7 ;  /* 0x000000ffff027224 */ /* 0x002fc800078e0a07 */
[----:B------:R-:W-:Y:S01]  /*00e0*/  IMAD R11, R2, R9, RZ ;  /* 0x00000009020b7224 */ /* 0x000fe200078e02ff */
[----:B------:R-:W-:Y:S02]  /*00f0*/  IABS R2, R4 ;  /* 0x0000000400027213 */ /* 0x000fe40000000000 */
[----:B------:R-:W-:Y:S01]  /*0100*/  LOP3.LUT R4, R4, R5, RZ, 0x3c, !PT ;  /* 0x0000000504047212 */ /* 0x000fe200078e3cff */
[----:B------:R-:W-:-:S03]  /*0110*/  IMAD.HI.U32 R7, R7, R11, R6 ;  /* 0x0000000b07077227 */ /* 0x000fc600078e0006 */
[----:B------:R-:W-:-:S03]  /*0120*/  ISETP.GE.AND P0, PT, R4, RZ, PT ;  /* 0x000000ff0400720c */ /* 0x000fc60003f06270 */
[----:B------:R-:W-:-:S04]  /*0130*/  IMAD.HI.U32 R0, R7, R2, RZ ;  /* 0x0000000207007227 */ /* 0x000fc800078e00ff */
[----:B------:R-:W-:-:S04]  /*0140*/  IMAD.MOV R6, RZ, RZ, -R0 ;  /* 0x000000ffff067224 */ /* 0x000fc800078e0a00 */
[----:B------:R-:W-:-:S05]  /*0150*/  IMAD R2, R9, R6, R2 ;  /* 0x0000000609027224 */ /* 0x000fca00078e0202 */
[----:B------:R-:W-:-:S13]  /*0160*/  ISETP.GT.U32.AND P2, PT, R9, R2, PT ;  /* 0x000000020900720c */ /* 0x000fda0003f44070 */
[----:B------:R-:W-:Y:S02]  /*0170*/  @!P2 IMAD.IADD R2, R2, 0x1, -R9 ;  /* 0x000000010202a824 */ /* 0x000fe400078e0a09 */
[----:B------:R-:W-:Y:S01]  /*0180*/  @!P2 VIADD R0, R0, 0x1 ;  /* 0x000000010000a836 */ /* 0x000fe20000000000 */
[----:B------:R-:W-:Y:S02]  /*0190*/  ISETP.NE.AND P2, PT, R5, RZ, PT ;  /* 0x000000ff0500720c */ /* 0x000fe40003f45270 */
[----:B------:R-:W-:Y:S02]  /*01a0*/  ISETP.GE.U32.AND P1, PT, R2, R9, PT ;  /* 0x000000090200720c */ /* 0x000fe40003f26070 */
[----:B------:R-:W-:-:S11]  /*01b0*/  SHF.R.S32.HI R2, RZ, 0x1f, R3 ;  /* 0x0000001fff027819 */ /* 0x000fd60000011403 */
[----:B------:R-:W-:Y:S02]  /*01c0*/  @P1 IADD3 R0, PT, PT, R0, 0x1, RZ ;  /* 0x0000000100001810 */ /* 0x000fe40007ffe0ff */
[----:B------:R-:W-:-:S03]  /*01d0*/  ISETP.GE.AND P1, PT, R5, 0x2, PT ;  /* 0x000000020500780c */ /* 0x000fc60003f26270 */
[----:B------:R-:W-:Y:S01]  /*01e0*/  @!P0 IMAD.MOV R0, RZ, RZ, -R0 ;  /* 0x000000ffff008224 */ /* 0x000fe200078e0a00 */
[----:B------:R-:W-:-:S09]  /*01f0*/  @!P2 LOP3.LUT R0, RZ, R5, RZ, 0x33, !PT ;  /* 0x00000005ff00a212 */ /* 0x000fd200078e33ff */
[----:B--2---:R-:W-:Y:S05]  /*0200*/  @!P1 BRA `(.L_x_0) ;  /* 0x0000000c00f49947 */ /* 0x004fea0003800000 */
[C---:B------:R-:W-:Y:S01]  /*0210*/  IADD3 R4, P1, PT, R3.reuse, -0x1, RZ ;  /* 0xffffffff03047810 */ /* 0x040fe20007f3e0ff */
[----:B------:R-:W-:Y:S01]  /*0220*/  IMAD.MOV.U32 R7, RZ, RZ, RZ ;  /* 0x000000ffff077224 */ /* 0x000fe200078e00ff */
[----:B------:R-:W-:Y:S02]  /*0230*/  SHF.R.S32.HI R13, RZ, 0x1f, R0 ;  /* 0x0000001fff0d7819 */ /* 0x000fe40000011400 */
[----:B------:R-:W-:Y:S02]  /*0240*/  ISETP.GE.U32.AND P0, PT, R4, 0xf, PT ;  /* 0x0000000f0400780c */ /* 0x000fe40003f06070 */
[----:B------:R-:W-:Y:S02]  /*0250*/  IADD3.X R4, PT, PT, R2, -0x1, RZ, P1, !PT ;  /* 0xffffffff02047810 */ /* 0x000fe40000ffe4ff */
[----:B------:R-:W-:Y:S02]  /*0260*/  LOP3.LUT P1, RZ, R3, 0xf, RZ, 0xc0, !PT ;  /* 0x0000000f03ff7812 */ /* 0x000fe4000782c0ff */
[----:B------:R-:W-:Y:S01]  /*0270*/  ISETP.GE.U32.AND.EX P0, PT, R4, RZ, PT, P0 ;  /* 0x000000ff0400720c */ /* 0x000fe20003f06100 */
[----:B------:R-:W-:-:S12]  /*0280*/  IMAD.MOV.U32 R4, RZ, RZ, RZ ;  /* 0x000000ffff047224 */ /* 0x000fd800078e00ff */
[----:B------:R-:W-:Y:S05]  /*0290*/  @!P0 BRA `(.L_x_1) ;  /* 0x0000000400b08947 */ /* 0x000fea0003800000 */
[----:B------:R-:W0:Y:S01]  /*02a0*/  LDC.64 R22, c[0x0][0x380] ;  /* 0x0000e000ff167b82 */ /* 0x000e220000000a00 */
[----:B------:R-:W1:Y:S01]  /*02b0*/  LDCU.64 UR4, c[0x0][0x398] ;  /* 0x00007300ff0477ac */ /* 0x000e620008000a00 */
[C---:B------:R-:W-:Y:S01]  /*02c0*/  IMAD.SHL.U32 R9, R0.reuse, 0x4, RZ ;  /* 0x0000000400097824 */ /* 0x040fe200078e00ff */
[C-C-:B------:R-:W-:Y:S01]  /*02d0*/  SHF.L.U64.HI R6, R0.reuse, 0x2, R13.reuse ;  /* 0x0000000200067819 */ /* 0x140fe2000001020d */
[C---:B------:R-:W-:Y:S01]  /*02e0*/  IMAD.SHL.U32 R11, R0.reuse, 0x40, RZ ;  /* 0x00000040000b7824 */ /* 0x040fe200078e00ff */
[----:B------:R-:W-:Y:S01]  /*02f0*/  LOP3.LUT R7, R3, 0xfffffff0, RZ, 0xc0, !PT ;  /* 0xfffffff003077812 */ /* 0x000fe200078ec0ff */
[----:B------:R-:W-:Y:S01]  /*0300*/  IMAD.MOV.U32 R4, RZ, RZ, R2 ;  /* 0x000000ffff047224 */ /* 0x000fe200078e0002 */
[----:B------:R-:W-:-:S03]  /*0310*/  SHF.L.U64.HI R10, R0, 0x6, R13 ;  /* 0x00000006000a7819 */ /* 0x000fc6000001020d */
[----:B------:R-:W-:Y:S01]  /*0320*/  IMAD.MOV.U32 R8, RZ, RZ, R7 ;  /* 0x000000ffff087224 */ /* 0x000fe200078e0007 */
[----:B-1----:R-:W-:-:S04]  /*0330*/  UIADD3 UR4, UP0, UPT, UR4, 0x20, URZ ;  /* 0x0000002004047890 */ /* 0x002fc8000ff1e0ff */
[----:B------:R-:W-:Y:S01]  /*0340*/  UIADD3.X UR5, UPT, UPT, URZ, UR5, URZ, UP0, !UPT ;  /* 0x00000005ff057290 */ /* 0x000fe200087fe4ff */
[----:B0-----:R-:W-:Y:S01]  /*0350*/  IADD3 R22, P0, PT, R9, R22, RZ ;  /* 0x0000001609167210 */ /* 0x001fe20007f1e0ff */
[----:B------:R-:W-:-:S03]  /*0360*/  IMAD.U32 R16, RZ, RZ, UR4 ;  /* 0x00000004ff107e24 */ /* 0x000fc6000f8e00ff */
[----:B------:R-:W-:Y:S01]  /*0370*/  IADD3 R22, P2, PT, R22, -0x4, RZ ;  /* 0xfffffffc16167810 */ /* 0x000fe20007f5e0ff */
[----:B------:R-:W-:-:S03]  /*0380*/  IMAD.U32 R17, RZ, RZ, UR5 ;  /* 0x00000005ff117e24 */ /* 0x000fc6000f8e00ff */
[----:B------:R-:W-:Y:S02]  /*0390*/  IADD3.X R5, PT, PT, R6, -0x1, R23, P2, P0 ;  /* 0xffffffff06057810 */ /* 0x000fe400017e0417 */
[----:B------:R-:W-:-:S07]  /*03a0*/  MOV R23, R2 ;  /* 0x0000000200177202 */ /* 0x000fce0000000f00 */
.L_x_2:
[----:B------:R-:W-:Y:S02]  /*03b0*/  IMAD.MOV.U32 R14, RZ, RZ, R16 ;  /* 0x000000ffff0e7224 */ /* 0x000fe400078e0010 */
[----:B------:R-:W-:Y:S02]  /*03c0*/  IMAD.MOV.U32 R15, RZ, RZ, R17 ;  /* 0x000000ffff0f7224 */ /* 0x000fe400078e0011 */
[----:B------:R-:W-:Y:S02]  /*03d0*/  IMAD.MOV.U32 R20, RZ, RZ, R22 ;  /* 0x000000ffff147224 */ /* 0x000fe400078e0016 */
[----:B------:R-:W-:Y:S01]  /*03e0*/  IMAD.MOV.U32 R21, RZ, RZ, R5 ;  /* 0x000000ffff157224 */ /* 0x000fe200078e0005 */
[----:B------:R0:W-:Y:S04]  /*03f0*/  STG.E desc[UR6][R14.64+-0x20], R25 ;  /* 0xffffe0190e007986 */ /* 0x0001e8000c101906 */
[----:B------:R-:W2:Y:S01]  /*0400*/  LDG.E R18, desc[UR6][R20.64] ;  /* 0x0000000614127981 */ /* 0x000ea2000c1e1900 */
[----:B------:R-:W-:-:S04]  /*0410*/  IADD3 R16, P0, PT, R22, R9, RZ ;  /* 0x0000000916107210 */ /* 0x000fc80007f1e0ff */
[----:B------:R-:W-:Y:S01]  /*0420*/  IADD3.X R17, PT, PT, R5, R6, RZ, P0, !PT ;  /* 0x0000000605117210 */ /* 0x000fe200007fe4ff */
[----:B--2---:R-:W-:-:S05]  /*0430*/  IMAD.IADD R27, R18, 0x1, R25 ;  /* 0x00000001121b7824 */ /* 0x004fca00078e0219 */
[----:B------:R1:W-:Y:S04]  /*0440*/  STG.E desc[UR6][R14.64+-0x1c], R27 ;  /* 0xffffe41b0e007986 */ /* 0x0003e8000c101906 */
[----:B------:R-:W2:Y:S01]  /*0450*/  LDG.E R24, desc[UR6][R16.64] ;  /* 0x0000000610187981 */ /* 0x000ea2000c1e1900 */
[----:B------:R-:W-:-:S05]  /*0460*/  IADD3 R18, P0, PT, R16, R9, RZ ;  /* 0x0000000910127210 */ /* 0x000fca0007f1e0ff */
[----:B------:R-:W-:Y:S02]  /*0470*/  IMAD.X R19, R17, 0x1, R6, P0 ;  /* 0x0000000111137824 */ /* 0x000fe400000e0606 */
[----:B--2---:R-:W-:-:S05]  /*0480*/  IMAD.IADD R29, R27, 0x1, R24 ;  /* 0x000000011b1d7824 */ /* 0x004fca00078e0218 */
[----:B------:R2:W-:Y:S04]  /*0490*/  STG.E desc[UR6][R14.64+-0x18], R29 ;  /* 0xffffe81d0e007986 */ /* 0x0005e8000c101906 */
[----:B------:R-:W0:Y:S01]  /*04a0*/  LDG.E R24, desc[UR6][R18.64] ;  /* 0x0000000612187981 */ /* 0x000e22000c1e1900 */
[----:B------:R-:W-:-:S05]  /*04b0*/  IADD3 R20, P0, PT, R18, R9, RZ ;  /* 0x0000000912147210 */ /* 0x000fca0007f1e0ff */
[----:B------:R-:W-:Y:S02]  /*04c0*/  IMAD.X R21, R19, 0x1, R6, P0 ;  /* 0x0000000113157824 */ /* 0x000fe400000e0606 */
[----:B0-----:R-:W-:-:S05]  /*04d0*/  IMAD.IADD R25, R29, 0x1, R24 ;  /* 0x000000011d197824 */ /* 0x001fca00078e0218 */
[----:B------:R0:W-:Y:S04]  /*04e0*/  STG.E desc[UR6][R14.64+-0x14], R25 ;  /* 0xffffec190e007986 */ /* 0x0001e8000c101906 */
[----:B------:R-:W1:Y:S01]  /*04f0*/  LDG.E R24, desc[UR6][R20.64] ;  /* 0x0000000614187981 */ /* 0x000e62000c1e1900 */
[----:B------:R-:W-:-:S05]  /*0500*/  IADD3 R16, P0, PT, R20, R9, RZ ;  /* 0x0000000914107210 */ /* 0x000fca0007f1e0ff */
[----:B------:R-:W-:Y:S02]  /*0510*/  IMAD.X R17, R21, 0x1, R6, P0 ;  /* 0x0000000115117824 */ /* 0x000fe400000e0606 */
[----:B-1----:R-:W-:-:S05]  /*0520*/  IMAD.IADD R27, R25, 0x1, R24 ;  /* 0x00000001191b7824 */ /* 0x002fca00078e0218 */
[----:B------:R1:W-:Y:S04]  /*0530*/  STG.E desc[UR6][R14.64+-0x10], R27 ;  /* 0xfffff01b0e007986 */ /* 0x0003e8000c101906 */
[----:B------:R-:W2:Y:S01]  /*0540*/  LDG.E R24, desc[UR6][R16.64] ;  /* 0x0000000610187981 */ /* 0x000ea2000c1e1900 */
[----:B------:R-:W-:-:S04]  /*0550*/  IADD3 R18, P0, PT, R16, R9, RZ ;  /* 0x0000000910127210 */ /* 0x000fc80007f1e0ff */
[----:B------:R-:W-:Y:S01]  /*0560*/  IADD3.X R19, PT, PT, R17, R6, RZ, P0, !PT ;  /* 0x0000000611137210 */ /* 0x000fe200007fe4ff */
        /* <DEDUP_REMOVED lines=13> */
[----:B------:R-:W-:-:S05]  /*0640*/  IADD3 R18, P0, PT, R16, R9, RZ ;  /* 0x0000000910127210 */ /* 0x000fca0007f1e0ff */
[----:B------:R-:W-:Y:S02]  /*0650*/  IMAD.X R19, R17, 0x1, R6, P0 ;  /* 0x0000000111137824 */ /* 0x000fe400000e0606 */
[----:B--2---:R-:W-:-:S05]  /*0660*/  IMAD.IADD R29, R27, 0x1, R24 ;  /* 0x000000011b1d7824 */ /* 0x004fca00078e0218 */
[----:B------:R2:W-:Y:S04]  /*0670*/  STG.E desc[UR6][R14.64], R29 ;  /* 0x0000001d0e007986 */ /* 0x0005e8000c101906 */
[----:B------:R-:W0:Y:S01]  /*0680*/  LDG.E R24, desc[UR6][R18.64] ;  /* 0x0000000612187981 */ /* 0x000e22000c1e1900 */
[----:B------:R-:W-:-:S04]  /*0690*/  IADD3 R20, P0, PT, R18, R9, RZ ;  /* 0x0000000912147210 */ /* 0x000fc80007f1e0ff */
[----:B------:R-:W-:Y:S01]  /*06a0*/  IADD3.X R21, PT, PT, R19, R6, RZ, P0, !PT ;  /* 0x0000000613157210 */ /* 0x000fe200007fe4ff */
        /* <DEDUP_REMOVED lines=18> */
[----:B------:R-:W-:-:S04]  /*07d0*/  IADD3 R16, P0, PT, R20, R9, RZ ;  /* 0x0000000914107210 */ /* 0x000fc80007f1e0ff */
[----:B------:R-:W-:Y:S01]  /*07e0*/  IADD3.X R17, PT, PT, R21, R6, RZ, P0, !PT ;  /* 0x0000000615117210 */ /* 0x000fe200007fe4ff */
[----:B-1----:R-:W-:-:S05]  /*07f0*/  IMAD.IADD R27, R25, 0x1, R24 ;  /* 0x00000001191b7824 */ /* 0x002fca00078e0218 */
[----:B------:R1:W-:Y:S04]  /*0800*/  STG.E desc[UR6][R14.64+0x14], R27 ;  /* 0x0000141b0e007986 */ /* 0x0003e8000c101906 */
[----:B------:R-:W2:Y:S01]  /*0810*/  LDG.E R24, desc[UR6][R16.64] ;  /* 0x0000000610187981 */ /* 0x000ea2000c1e1900 */
[----:B------:R-:W-:-:S05]  /*0820*/  IADD3 R18, P0, PT, R16, R9, RZ ;  /* 0x0000000910127210 */ /* 0x000fca0007f1e0ff */
[----:B------:R-:W-:Y:S02]  /*0830*/  IMAD.X R19, R17, 0x1, R6, P0 ;  /* 0x0000000111137824 */ /* 0x000fe400000e0606 */
[----:B--2---:R-:W-:-:S05]  /*0840*/  IMAD.IADD R29, R27, 0x1, R24 ;  /* 0x000000011b1d7824 */ /* 0x004fca00078e0218 */
[----:B------:R1:W-:Y:S04]  /*0850*/  STG.E desc[UR6][R14.64+0x18], R29 ;  /* 0x0000181d0e007986 */ /* 0x0003e8000c101906 */
[----:B------:R-:W2:Y:S01]  /*0860*/  LDG.E R24, desc[UR6][R18.64] ;  /* 0x0000000612187981 */ /* 0x000ea2000c1e1900 */
[----:B------:R-:W-:-:S05]  /*0870*/  IADD3 R20, P0, PT, R18, R9, RZ ;  /* 0x0000000912147210 */ /* 0x000fca0007f1e0ff */
[----:B------:R-:W-:Y:S01]  /*0880*/  IMAD.X R21, R19, 0x1, R6, P0 ;  /* 0x0000000113157824 */ /* 0x000fe200000e0606 */
[----:B------:R-:W-:-:S04]  /*0890*/  IADD3 R8, P0, PT, R8, -0x10, RZ ;  /* 0xfffffff008087810 */ /* 0x000fc80007f1e0ff */
[----:B------:R-:W-:Y:S02]  /*08a0*/  IADD3.X R23, PT, PT, R23, -0x1, RZ, P0, !PT ;  /* 0xffffffff17177810 */ /* 0x000fe400007fe4ff */
[----:B------:R-:W-:Y:S01]  /*08b0*/  ISETP.NE.U32.AND P0, PT, R8, RZ, PT ;  /* 0x000000ff0800720c */ /* 0x000fe20003f05070 */
[----:B--2---:R-:W-:-:S05]  /*08c0*/  IMAD.IADD R24, R29, 0x1, R24 ;  /* 0x000000011d187824 */ /* 0x004fca00078e0218 */
[----:B------:R1:W-:Y:S04]  /*08d0*/  STG.E desc[UR6][R14.64+0x1c], R24 ;  /* 0x00001c180e007986 */ /* 0x0003e8000c101906 */
[----:B------:R-:W0:Y:S01]  /*08e0*/  LDG.E R21, desc[UR6][R20.64] ;  /* 0x0000000614157981 */ /* 0x000e22000c1e1900 */
[----:B------:R-:W-:Y:S02]  /*08f0*/  ISETP.NE.AND.EX P0, PT, R23, RZ, PT, P0 ;  /* 0x000000ff1700720c */ /* 0x000fe40003f05300 */
[----:B------:R-:W-:Y:S02]  /*0900*/  IADD3 R16, P3, PT, R14, 0x40, RZ ;  /* 0x000000400e107810 */ /* 0x000fe40007f7e0ff */
[----:B------:R-:W-:-:S03]  /*0910*/  IADD3 R22, P2, PT, R22, R11, RZ ;  /* 0x0000000b16167210 */ /* 0x000fc60007f5e0ff */
[----:B------:R-:W-:Y:S01]  /*0920*/  IMAD.X R17, RZ, RZ, R15, P3 ;  /* 0x000000ffff117224 */ /* 0x000fe200018e060f */
[----:B------:R-:W-:Y:S01]  /*0930*/  IADD3.X R5, PT, PT, R5, R10, RZ, P2, !PT ;  /* 0x0000000a05057210 */ /* 0x000fe200017fe4ff */
[----:B0-----:R-:W-:-:S04]  /*0940*/  IMAD.IADD R25, R24, 0x1, R21 ;  /* 0x0000000118197824 */ /* 0x001fc800078e0215 */
[----:B-1----:R-:W-:Y:S05]  /*0950*/  @P0 BRA `(.L_x_2) ;  /* 0xfffffff800940947 */ /* 0x002fea000383ffff */
.L_x_1:
[----:B------:R-:W-:Y:S05]  /*0960*/  @!P1 BRA `(.L_x_0) ;  /* 0x00000008001c9947 */ /* 0x000fea0003800000 */
[----:B------:R-:W-:-:S04]  /*0970*/  LOP3.LUT R5, R3, 0xf, RZ, 0xc0, !PT ;  /* 0x0000000f03057812 */ /* 0x000fc800078ec0ff */
[----:B------:R-:W-:-:S04]  /*0980*/  IADD3 R5, P1, PT, R5, -0x1, RZ ;  /* 0xffffffff05057810 */ /* 0x000fc80007f3e0ff */
[----:B------:R-:W-:Y:S01]  /*0990*/  ISETP.GE.U32.AND P0, PT, R5, 0x7, PT ;  /* 0x000000070500780c */ /* 0x000fe20003f06070 */
[----:B------:R-:W-:Y:S01]  /*09a0*/  IMAD.X R5, RZ, RZ, -0x1, P1 ;  /* 0xffffffffff057424 */ /* 0x000fe200008e06ff */
[----:B------:R-:W-:-:S04]  /*09b0*/  LOP3.LUT P1, RZ, R3, 0x7, RZ, 0xc0, !PT ;  /* 0x0000000703ff7812 */ /* 0x000fc8000782c0ff */
[----:B------:R-:W-:-:S13]  /*09c0*/  ISETP.GE.U32.AND.EX P0, PT, R5, RZ, PT, P0 ;  /* 0x000000ff0500720c */ /* 0x000fda0003f06100 */
[----:B------:R-:W-:Y:S05]  /*09d0*/  @!P0 BRA `(.L_x_3) ;  /* 0x0000000000d48947 */ /* 0x000fea0003800000 */
[----:B------:R-:W0:Y:S01]  /*09e0*/  LDC.64 R8, c[0x0][0x398] ;  /* 0x0000e600ff087b82 */ /* 0x000e220000000a00 */
[-C--:B------:R-:W-:Y:S02]  /*09f0*/  IMAD R5, R13, R7.reuse, RZ ;  /* 0x000000070d057224 */ /* 0x080fe400078e02ff */
[----:B------:R-:W-:Y:S02]  /*0a00*/  IMAD.MOV.U32 R12, RZ, RZ, R0 ;  /* 0x000000ffff0c7224 */ /* 0x000fe400078e0000 */
[C---:B------:R-:W-:Y:S02]  /*0a10*/  IMAD R5, R0.reuse, R4, R5 ;  /* 0x0000000400057224 */ /* 0x040fe400078e0205 */
[----:B------:R-:W-:Y:S01]  /*0a20*/  IMAD.WIDE.U32 R14, R0, R7, R12 ;  /* 0x00000007000e7225 */ /* 0x000fe200078e000c */
[----:B------:R-:W1:Y:S03]  /*0a30*/  LDC.64 R10, c[0x0][0x380] ;  /* 0x0000e000ff0a7b82 */ /* 0x000e660000000a00 */
[----:B------:R-:W-:Y:S01]  /*0a40*/  IMAD.IADD R5, R15, 0x1, R5 ;  /* 0x000000010f057824 */ /* 0x000fe200078e0205 */
[----:B0-----:R-:W-:-:S04]  /*0a50*/  LEA R8, P0, R7, R8, 0x2 ;  /* 0x0000000807087211 */ /* 0x001fc800078010ff */
[----:B------:R-:W-:Y:S02]  /*0a60*/  LEA.HI.X R9, R7, R9, R4, 0x2, P0 ;  /* 0x0000000907097211 */ /* 0x000fe400000f1404 */
[----:B-1----:R-:W-:-:S03]  /*0a70*/  LEA R10, P2, R14, R10, 0x2 ;  /* 0x0000000a0e0a7211 */ /* 0x002fc600078410ff */
[----:B------:R0:W-:Y:S01]  /*0a80*/  STG.E desc[UR6][R8.64], R25 ;  /* 0x0000001908007986 */ /* 0x0001e2000c101906 */
[----:B------:R-:W-:-:S05]  /*0a90*/  LEA.HI.X R11, R14, R11, R5, 0x2, P2 ;  /* 0x0000000b0e0b7211 */ /* 0x000fca00010f1405 */
[----:B------:R-:W2:Y:S01]  /*0aa0*/  LDG.E R6, desc[UR6][R10.64+-0x4] ;  /* 0xfffffc060a067981 */ /* 0x000ea2000c1e1900 */
[C---:B------:R-:W-:Y:S01]  /*0ab0*/  IMAD.SHL.U32 R15, R0.reuse, 0x4, RZ ;  /* 0x00000004000f7824 */ /* 0x040fe200078e00ff */
[----:B------:R-:W-:-:S04]  /*0ac0*/  SHF.L.U64.HI R5, R0, 0x2, R13 ;  /* 0x0000000200057819 */ /* 0x000fc8000001020d */
[----:B------:R-:W-:-:S05]  /*0ad0*/  IADD3 R16, P0, PT, R10, R15, RZ ;  /* 0x0000000f0a107210 */ /* 0x000fca0007f1e0ff */
[----:B------:R-:W-:Y:S02]  /*0ae0*/  IMAD.X R17, R11, 0x1, R5, P0 ;  /* 0x000000010b117824 */ /* 0x000fe400000e0605 */
[----:B--2---:R-:W-:-:S05]  /*0af0*/  IMAD.IADD R21, R25, 0x1, R6 ;  /* 0x0000000119157824 */ /* 0x004fca00078e0206 */
[----:B------:R1:W-:Y:S04]  /*0b00*/  STG.E desc[UR6][R8.64+0x4], R21 ;  /* 0x0000041508007986 */ /* 0x0003e8000c101906 */
[----:B------:R-:W2:Y:S01]  /*0b10*/  LDG.E R6, desc[UR6][R16.64+-0x4] ;  /* 0xfffffc0610067981 */ /* 0x000ea2000c1e1900 */
[----:B------:R-:W-:-:S05]  /*0b20*/  IADD3 R18, P0, PT, R16, R15, RZ ;  /* 0x0000000f10127210 */ /* 0x000fca0007f1e0ff */
[----:B------:R-:W-:Y:S01]  /*0b30*/  IMAD.X R19, R17, 0x1, R5, P0 ;  /* 0x0000000111137824 */ /* 0x000fe200000e0605 */
[----:B--2---:R-:W-:-:S05]  /*0b40*/  IADD3 R23, PT, PT, R21, R6, RZ ;  /* 0x0000000615177210 */ /* 0x004fca0007ffe0ff */
        /* <DEDUP_REMOVED lines=21> */
[----:B------:R-:W2:Y:S01]  /*0ca0*/  LDG.E R6, desc[UR6][R10.64+-0x4] ;  /* 0xfffffc060a067981 */ /* 0x000ea2000c1e1900 */
[----:B------:R-:W-:-:S05]  /*0cb0*/  IADD3 R14, P0, PT, R10, R15, RZ ;  /* 0x0000000f0a0e7210 */ /* 0x000fca0007f1e0ff */
[----:B------:R-:W-:Y:S02]  /*0cc0*/  IMAD.X R15, R11, 0x1, R5, P0 ;  /* 0x000000010b0f7824 */ /* 0x000fe400000e0605 */
[----:B--2---:R-:W-:-:S05]  /*0cd0*/  IMAD.IADD R5, R27, 0x1, R6 ;  /* 0x000000011b057824 */ /* 0x004fca00078e0206 */
[----:B------:R1:W-:Y:S04]  /*0ce0*/  STG.E desc[UR6][R8.64+0x1c], R5 ;  /* 0x00001c0508007986 */ /* 0x0003e8000c101906 */
[----:B------:R-:W0:Y:S01]  /*0cf0*/  LDG.E R14, desc[UR6][R14.64+-0x4] ;  /* 0xfffffc060e0e7981 */ /* 0x000e22000c1e1900 */
[----:B------:R-:W-:-:S05]  /*0d00*/  IADD3 R7, P0, PT, R7, 0x8, RZ ;  /* 0x0000000807077810 */ /* 0x000fca0007f1e0ff */
[----:B------:R-:W-:Y:S02]  /*0d10*/  IMAD.X R4, RZ, RZ, R4, P0 ;  /* 0x000000ffff047224 */ /* 0x000fe400000e0604 */
[----:B01----:R-:W-:-:S07]  /*0d20*/  IMAD.IADD R25, R5, 0x1, R14 ;  /* 0x0000000105197824 */ /* 0x003fce00078e020e */
.L_x_3:
        /* <DEDUP_REMOVED lines=11> */
[----:B------:R-:W-:Y:S02]  /*0de0*/  IMAD.MOV.U32 R15, RZ, RZ, R13 ;  /* 0x000000ffff0f7224 */ /* 0x000fe400078e000d */
[C---:B------:R-:W-:Y:S01]  /*0df0*/  IMAD R5, R0.reuse, R4, R5 ;  /* 0x0000000400057224 */ /* 0x040fe200078e0205 */
[----:B------:R-:W1:Y:S01]  /*0e00*/  LDC.64 R10, c[0x0][0x380] ;  /* 0x0000e000ff0a7b82 */ /* 0x000e620000000a00 */
[----:B------:R-:W-:-:S05]  /*0e10*/  IMAD.WIDE.U32 R14, R0, R7, R14 ;  /* 0x00000007000e7225 */ /* 0x000fca00078e000e */
[----:B------:R-:W-:Y:S02]  /*0e20*/  IADD3 R5, PT, PT, R15, R5, RZ ;  /* 0x000000050f057210 */ /* 0x000fe40007ffe0ff */
        /* <DEDUP_REMOVED lines=23> */
[----:B------:R-:W-:-:S05]  /*0fa0*/  IADD3 R7, P0, PT, R7, 0x4, RZ ;  /* 0x0000000407077810 */ /* 0x000fca0007f1e0ff */
[----:B------:R-:W-:Y:S02]  /*0fb0*/  IMAD.X R4, RZ, RZ, R4, P0 ;  /* 0x000000ffff047224 */ /* 0x000fe400000e0604 */
[----:B01----:R-:W-:-:S07]  /*0fc0*/  IMAD.IADD R25, R21, 0x1, R10 ;  /* 0x0000000115197824 */ /* 0x003fce00078e020a */
.L_x_4:
[----:B------:R-:W-:Y:S05]  /*0fd0*/  @!P1 BRA `(.L_x_0) ;  /* 0x0000000000809947 */ /* 0x000fea0003800000 */
[----:B------:R-:W0:Y:S01]  /*0fe0*/  LDC.64 R14, c[0x0][0x398] ;  /* 0x0000e600ff0e7b82 */ /* 0x000e220000000a00 */
[-C--:B------:R-:W-:Y:S02]  /*0ff0*/  IMAD R5, R13, R7.reuse, RZ ;  /* 0x000000070d057224 */ /* 0x080fe400078e02ff */
[----:B------:R-:W-:Y:S02]  /*1000*/  IMAD.MOV.U32 R10, RZ, RZ, R0 ;  /* 0x000000ffff0a7224 */ /* 0x000fe400078e0000 */
[----:B------:R-:W-:Y:S02]  /*1010*/  IMAD.MOV.U32 R11, RZ, RZ, R13 ;  /* 0x000000ffff0b7224 */ /* 0x000fe400078e000d */
[C---:B------:R-:W-:Y:S01]  /*1020*/  IMAD R5, R0.reuse, R4, R5 ;  /* 0x0000000400057224 */ /* 0x040fe200078e0205 */
[----:B------:R-:W1:Y:S01]  /*1030*/  LDC.64 R8, c[0x0][0x380] ;  /* 0x0000e000ff087b82 */ /* 0x000e620000000a00 */
[----:B------:R-:W-:-:S04]  /*1040*/  IMAD.WIDE.U32 R10, R0, R7, R10 ;  /* 0x00000007000a7225 */ /* 0x000fc800078e000a */
[----:B------:R-:W-:Y:S02]  /*1050*/  IMAD.IADD R5, R11, 0x1, R5 ;  /* 0x000000010b057824 */ /* 0x000fe400078e0205 */
[----:B------:R-:W-:Y:S01]  /*1060*/  IMAD.SHL.U32 R11, R0, 0x4, RZ ;  /* 0x00000004000b7824 */ /* 0x000fe200078e00ff */
[----:B0-----:R-:W-:-:S04]  /*1070*/  LEA R14, P1, R7, R14, 0x2 ;  /* 0x0000000e070e7211 */ /* 0x001fc800078210ff */
[----:B------:R-:W-:Y:S02]  /*1080*/  LEA.HI.X R15, R7, R15, R4, 0x2, P1 ;  /* 0x0000000f070f7211 */ /* 0x000fe400008f1404 */
[----:B-1----:R-:W-:-:S04]  /*1090*/  LEA R8, P0, R10, R8, 0x2 ;  /* 0x000000080a087211 */ /* 0x002fc800078010ff */
[----:B------:R-:W-:Y:S02]  /*10a0*/  IADD3 R6, P1, PT, R8, -0x4, RZ ;  /* 0xfffffffc08067810 */ /* 0x000fe40007f3e0ff */
[----:B------:R-:W-:Y:S01]  /*10b0*/  LEA.HI.X R7, R10, R9, R5, 0x2, P0 ;  /* 0x000000090a077211 */ /* 0x000fe200000f1405 */
[----:B------:R-:W-:Y:S01]  /*10c0*/  HFMA2 R9, -RZ, RZ, 0, 0 ;  /* 0x00000000ff097431 */ /* 0x000fe200000001ff */
[----:B------:R-:W-:Y:S02]  /*10d0*/  SHF.L.U64.HI R10, R0, 0x2, R13 ;  /* 0x00000002000a7819 */ /* 0x000fe4000001020d */
[----:B------:R-:W-:Y:S02]  /*10e0*/  LOP3.LUT R8, R3, 0x3, RZ, 0xc0, !PT ;  /* 0x0000000303087812 */ /* 0x000fe400078ec0ff */
[----:B------:R-:W-:-:S07]  /*10f0*/  IADD3.X R7, PT, PT, R7, -0x1, RZ, P1, !PT ;  /* 0xffffffff07077810 */ /* 0x000fce0000ffe4ff */
.L_x_5:
[----:B------:R-:W-:Y:S02]  /*1100*/  IMAD.MOV.U32 R4, RZ, RZ, R14 ;  /* 0x000000ffff047224 */ /* 0x000fe400078e000e */
[----:B------:R-:W-:-:S05]  /*1110*/  IMAD.MOV.U32 R5, RZ, RZ, R15 ;  /* 0x000000ffff057224 */ /* 0x000fca00078e000f */
[----:B------:R0:W-:Y:S04]  /*1120*/  STG.E desc[UR6][R4.64], R25 ;  /* 0x0000001904007986 */ /* 0x0001e8000c101906 */
[----:B------:R1:W0:Y:S01]  /*1130*/  LDG.E R0, desc[UR6][R6.64] ;  /* 0x0000000606007981 */ /* 0x000222000c1e1900 */
[----:B------:R-:W-:Y:S02]  /*1140*/  IADD3 R8, P0, PT, R8, -0x1, RZ ;  /* 0xffffffff08087810 */ /* 0x000fe40007f1e0ff */
[----:B------:R-:W-:Y:S02]  /*1150*/  IADD3 R14, P2, PT, R14, 0x4, RZ ;  /* 0x000000040e0e7810 */ /* 0x000fe40007f5e0ff */
[----:B------:R-:W-:Y:S02]  /*1160*/  IADD3.X R9, PT, PT, R9, -0x1, RZ, P0, !PT ;  /* 0xffffffff09097810 */ /* 0x000fe400007fe4ff */
[----:B------:R-:W-:Y:S01]  /*1170*/  ISETP.NE.U32.AND P0, PT, R8, RZ, PT ;  /* 0x000000ff0800720c */ /* 0x000fe20003f05070 */
[----:B------:R-:W-:Y:S01]  /*1180*/  IMAD.X R15, RZ, RZ, R15, P2 ;  /* 0x000000ffff0f7224 */ /* 0x000fe200010e060f */
[----:B-1----:R-:W-:-:S02]  /*1190*/  IADD3 R6, P1, PT, R6, R11, RZ ;  /* 0x0000000b06067210 */ /* 0x002fc40007f3e0ff */
[----:B------:R-:W-:-:S03]  /*11a0*/  ISETP.NE.AND.EX P0, PT, R9, RZ, PT, P0 ;  /* 0x000000ff0900720c */ /* 0x000fc60003f05300 */
[----:B------:R-:W-:Y:S02]  /*11b0*/  IMAD.X R7, R7, 0x1, R10, P1 ;  /* 0x0000000107077824 */ /* 0x000fe400008e060a */
[----:B0-----:R-:W-:-:S08]  /*11c0*/  IMAD.IADD R25, R0, 0x1, R25 ;  /* 0x0000000100197824 */ /* 0x001fd000078e0219 */
[----:B------:R-:W-:Y:S05]  /*11d0*/  @P0 BRA `(.L_x_5) ;  /* 0xfffffffc00c80947 */ /* 0x000fea000383ffff */
.L_x_0:
[----:B------:R-:W0:Y:S02]  /*11e0*/  LDC.64 R4, c[0x0][0x398] ;  /* 0x0000e600ff047b82 */ /* 0x000e240000000a00 */
[----:B0-----:R-:W-:-:S04]  /*11f0*/  LEA R4, P0, R3, R4, 0x2 ;  /* 0x0000000403047211 */ /* 0x001fc800078010ff */
[----:B------:R-:W-:-:S05]  /*1200*/  LEA.HI.X R5, R3, R5, R2, 0x2, P0 ;  /* 0x0000000503057211 */ /* 0x000fca00000f1402 */
[----:B------:R-:W-:Y:S01]  /*1210*/  STG.E desc[UR6][R4.64], R25 ;  /* 0x0000001904007986 */ /* 0x000fe2000c101906 */
[----:B------:R-:W-:Y:S05]  /*1220*/  EXIT ;  /* 0x000000000000794d */ /* 0x000fea0003800000 */
.L_x_6:
[----:B------:R-:W-:-:S00]  /*1230*/  BRA `(.L_x_6) ;  /* 0xfffffffc00fc7947 */ /* 0x000fc0000383ffff */
[----:B------:R-:W-:-:S00]  /*1240*/  NOP ;  /* 0x0000000000007918 */ /* 0x000fc00000000000 */
        /* <DEDUP_REMOVED lines=11> */
.L_x_7:


//--------------------- .nv.shared.reserved.0     --------------------------
	.section	.nv.shared.reserved.0,"aw",@nobits
	.weak		__nv_reservedSMEM_offset_0_alias
	.size		__nv_reservedSMEM_offset_0_alias, 0, 64
	.other		__nv_reservedSMEM_offset_0_alias,@"STO_CUDA_RESERVED_SHARED STV_DEFAULT"
__nv_reservedSMEM_offset_0_alias:
	.zero		0
	.zero		64


//--------------------- .nv.constant0._Z1fPiiiiS_ --------------------------
	.section	.nv.constant0._Z1fPiiiiS_,"a",@progbits
	.sectionflags	@""
	.align	4
.nv.constant0._Z1fPiiiiS_:
	.zero		928


//--------------------- SYMBOLS --------------------------

	.type		.nv.reservedSmem.offset0,@object
	.size		.nv.reservedSmem.offset0,0x4
